	.headerflags	@"EF_CUDA_TEXMODE_UNIFIED EF_CUDA_64BIT_ADDRESS EF_CUDA_ACCELERATORS EF_CUDA_SM90 EF_CUDA_VIRTUAL_SM(EF_CUDA_SM90)"
	.elftype	@"ET_EXEC"


//--------------------- .nv.info                  --------------------------
	.section	.nv.info,"",@"SHT_CUDA_INFO"
	.align	4


	//----- nvinfo : EIATTR_REGCOUNT
	.align		4
        /*0000*/ 	.byte	0x04, 0x2f
        /*0002*/ 	.short	(.L_1 - .L_0)
	.align		4
.L_0:
        /*0004*/ 	.word	index@(triton_poi_fused_mul_4)
        /*0008*/ 	.word	0x00000018


	//----- nvinfo : EIATTR_MIN_STACK_SIZE
	.align		4
.L_1:
        /*000c*/ 	.byte	0x04, 0x12
        /*000e*/ 	.short	(.L_3 - .L_2)
	.align		4
.L_2:
        /*0010*/ 	.word	index@(triton_poi_fused_mul_4)
        /*0014*/ 	.word	0x00000000


	//----- nvinfo : EIATTR_FRAME_SIZE
	.align		4
.L_3:
        /*0018*/ 	.byte	0x04, 0x11
        /*001a*/ 	.short	(.L_5 - .L_4)
	.align		4
.L_4:
        /*001c*/ 	.word	index@(triton_poi_fused_mul_4)
        /*0020*/ 	.word	0x00000000


	//----- nvinfo : EIATTR_MIN_STACK_SIZE
	.align		4
.L_5:
        /*0024*/ 	.byte	0x04, 0x12
        /*0026*/ 	.short	(.L_7 - .L_6)
	.align		4
.L_6:
        /*0028*/ 	.word	index@(triton_poi_fused_mul_4)
        /*002c*/ 	.word	0x00000000
.L_7:


//--------------------- .nv.info.triton_poi_fused_mul_4 --------------------------
	.section	.nv.info.triton_poi_fused_mul_4,"",@"SHT_CUDA_INFO"
	.sectionflags	@""
	.align	4


	//----- nvinfo : EIATTR_CUDA_API_VERSION
	.align		4
        /*0000*/ 	.byte	0x04, 0x37
        /*0002*/ 	.short	(.L_9 - .L_8)
.L_8:
        /*0004*/ 	.word	0x0000007c


	//----- nvinfo : EIATTR_KPARAM_INFO
	.align		4
.L_9:
        /*0008*/ 	.byte	0x04, 0x17
        /*000a*/ 	.short	(.L_11 - .L_10)
.L_10:
        /*000c*/ 	.word	0x00000000
        /*0010*/ 	.short	0x0003
        /*0012*/ 	.short	0x0018
        /*0014*/ 	.byte	0x00, 0xf0, 0x11, 0x00


	//----- nvinfo : EIATTR_KPARAM_INFO
	.align		4
.L_11:
        /*0018*/ 	.byte	0x04, 0x17
        /*001a*/ 	.short	(.L_13 - .L_12)
.L_12:
        /*001c*/ 	.word	0x00000000
        /*0020*/ 	.short	0x0002
        /*0022*/ 	.short	0x0010
        /*0024*/ 	.byte	0x00, 0xf4, 0x21, 0x00


	//----- nvinfo : EIATTR_KPARAM_INFO
	.align		4
.L_13:
        /*0028*/ 	.byte	0x04, 0x17
        /*002a*/ 	.short	(.L_15 - .L_14)
.L_14:
        /*002c*/ 	.word	0x00000000
        /*0030*/ 	.short	0x0001
        /*0032*/ 	.short	0x0008
        /*0034*/ 	.byte	0x00, 0xf4, 0x21, 0x00


	//----- nvinfo : EIATTR_KPARAM_INFO
	.align		4
.L_15:
        /*0038*/ 	.byte	0x04, 0x17
        /*003a*/ 	.short	(.L_17 - .L_16)
.L_16:
        /*003c*/ 	.word	0x00000000
        /*0040*/ 	.short	0x0000
        /*0042*/ 	.short	0x0000
        /*0044*/ 	.byte	0x00, 0xf4, 0x21, 0x00


	//----- nvinfo : EIATTR_SPARSE_MMA_MASK
	.align		4
.L_17:
        /*0048*/ 	.byte	0x03, 0x50
        /*004a*/ 	.short	0x0000


	//----- nvinfo : EIATTR_MAXREG_COUNT
	.align		4
        /*004c*/ 	.byte	0x03, 0x1b
        /*004e*/ 	.short	0x00ff


	//----- nvinfo : EIATTR_EXIT_INSTR_OFFSETS
	.align		4
        /*0050*/ 	.byte	0x04, 0x1c
        /*0052*/ 	.short	(.L_19 - .L_18)


	//   ....[0]....
.L_18:
        /*0054*/ 	.word	0x00000270


	//----- nvinfo : EIATTR_REQNTID
	.align		4
.L_19:
        /*0058*/ 	.byte	0x04, 0x10
        /*005a*/ 	.short	(.L_21 - .L_20)
.L_20:
        /*005c*/ 	.word	0x00000080
        /*0060*/ 	.word	0x00000001
        /*0064*/ 	.word	0x00000001


	//----- nvinfo : EIATTR_CBANK_PARAM_SIZE
	.align		4
.L_21:
        /*0068*/ 	.byte	0x03, 0x19
        /*006a*/ 	.short	0x001c


	//----- nvinfo : EIATTR_PARAM_CBANK
	.align		4
        /*006c*/ 	.byte	0x04, 0x0a
        /*006e*/ 	.short	(.L_23 - .L_22)
	.align		4
.L_22:
        /*0070*/ 	.word	index@(.nv.constant0.triton_poi_fused_mul_4)
        /*0074*/ 	.short	0x0210
        /*0076*/ 	.short	0x001c


	//----- nvinfo : EIATTR_SW_WAR
	.align		4
.L_23:
        /*0078*/ 	.byte	0x04, 0x36
        /*007a*/ 	.short	(.L_25 - .L_24)
.L_24:
        /*007c*/ 	.word	0x00000008
.L_25:


//--------------------- .nv.callgraph             --------------------------
	.section	.nv.callgraph,"",@"SHT_CUDA_CALLGRAPH"
	.align	4
	.sectionentsize	8
	.align		4
        /*0000*/ 	.word	0x00000000
	.align		4
        /*0004*/ 	.word	0xffffffff
	.align		4
        /*0008*/ 	.word	0x00000000
	.align		4
        /*000c*/ 	.word	0xfffffffe
	.align		4
        /*0010*/ 	.word	0x00000000
	.align		4
        /*0014*/ 	.word	0xfffffffd
	.align		4
        /*0018*/ 	.word	0x00000000
	.align		4
        /*001c*/ 	.word	0xfffffffc


//--------------------- .text.triton_poi_fused_mul_4 --------------------------
	.section	.text.triton_poi_fused_mul_4,"ax",@progbits
	.align	128
        .global         triton_poi_fused_mul_4
        .type           triton_poi_fused_mul_4,@function
        .size           triton_poi_fused_mul_4,(.L_x_1 - triton_poi_fused_mul_4)
        .other          triton_poi_fused_mul_4,@"STO_CUDA_ENTRY STV_DEFAULT"
triton_poi_fused_mul_4:
.text.triton_poi_fused_mul_4:
[----:B------:R-:W-:Y:S01]  /*0000*/  LDC R1, c[0x0][0x28] ;  /* 0x00000a00ff017b82 */ /* 0x000fe20000000800 */
[----:B------:R-:W1:Y:S07]  /*0010*/  S2R R0, SR_TID.X ;  /* 0x0000000000007919 */ /* 0x000e6e0000002100 */
[----:B------:R-:W2:Y:S01]  /*0020*/  LDC.64 R2, c[0x0][0x210] ;  /* 0x00008400ff027b82 */ /* 0x000ea20000000a00 */
[----:B------:R-:W-:Y:S01]  /*0030*/  ULDC.64 UR4, c[0x0][0x208] ;  /* 0x0000820000047ab9 */ /* 0x000fe20000000a00 */
[----:B------:R-:W3:Y:S06]  /*0040*/  S2R R7, SR_CTAID.X ;  /* 0x0000000000077919 */ /* 0x000eec0000002500 */
[----:B------:R-:W4:Y:S01]  /*0050*/  LDC.64 R4, c[0x0][0x218] ;  /* 0x00008600ff047b82 */ /* 0x000f220000000a00 */
[----:B-1----:R-:W-:-:S04]  /*0060*/  SHF.L.U32 R0, R0, 0x2, RZ ;  /* 0x0000000200007819 */ /* 0x002fc800000006ff */
[----:B------:R-:W-:Y:S02]  /*0070*/  LOP3.LUT R0, R0, 0x1fc, RZ, 0xc0, !PT ;  /* 0x000001fc00007812 */ /* 0x000fe400078ec0ff */
[----:B---3--:R-:W-:Y:S02]  /*0080*/  SHF.R.S32.HI R6, RZ, 0x15, R7 ;  /* 0x00000015ff067819 */ /* 0x008fe40000011407 */
[----:B------:R-:W-:Y:S02]  /*0090*/  LEA R0, R7, R0, 0xa ;  /* 0x0000000007007211 */ /* 0x000fe400078e50ff */
[----:B------:R-:W-:-:S03]  /*00a0*/  SGXT R7, R6, 0x1 ;  /* 0x000000010607781a */ /* 0x000fc60000000200 */
[----:B----4-:R-:W-:Y:S01]  /*00b0*/  IMAD.WIDE R20, R0, 0x4, R4 ;  /* 0x0000000400147825 */ /* 0x010fe200078e0204 */
[CC--:B------:R-:W-:Y:S02]  /*00c0*/  LEA.HI R6, R7.reuse, R0.reuse, RZ, 0x9 ;  /* 0x0000000007067211 */ /* 0x0c0fe400078f48ff */
[----:B------:R-:W-:Y:S02]  /*00d0*/  LEA.HI R8, R7, R0, RZ, 0x15 ;  /* 0x0000000007087211 */ /* 0x000fe400078fa8ff */
[----:B------:R-:W-:Y:S02]  /*00e0*/  LOP3.LUT R7, R6, 0xfffffe00, RZ, 0xc0, !PT ;  /* 0xfffffe0006077812 */ /* 0x000fe400078ec0ff */
[----:B------:R-:W-:Y:S02]  /*00f0*/  SHF.R.S32.HI R6, RZ, 0x15, R8 ;  /* 0x00000015ff067819 */ /* 0x000fe40000011408 */
[----:B------:R-:W-:Y:S02]  /*0100*/  IADD3 R8, R8, 0x200, RZ ;  /* 0x0000020008087810 */ /* 0x000fe40007ffe0ff */
[----:B------:R-:W-:-:S02]  /*0110*/  IADD3 R7, R0, -R7, RZ ;  /* 0x8000000700077210 */ /* 0x000fc40007ffe0ff */
[----:B------:R-:W-:Y:S02]  /*0120*/  SHF.R.S32.HI R8, RZ, 0x15, R8 ;  /* 0x00000015ff087819 */ /* 0x000fe40000011408 */
[-C--:B------:R-:W-:Y:S02]  /*0130*/  LEA R13, R6, R7.reuse, 0x9 ;  /* 0x00000007060d7211 */ /* 0x080fe400078e48ff */
[----:B------:R-:W-:Y:S02]  /*0140*/  LEA R17, R8, R7, 0x9 ;  /* 0x0000000708117211 */ /* 0x000fe400078e48ff */
[----:B------:R-:W3:Y:S01]  /*0150*/  LDG.E.128 R4, desc[UR4][R20.64] ;  /* 0x0000000414047981 */ /* 0x000ee2000c1e1d00 */
[----:B--2---:R-:W-:-:S03]  /*0160*/  IMAD.WIDE R12, R13, 0x4, R2 ;  /* 0x000000040d0c7825 */ /* 0x004fc600078e0202 */
[----:B------:R-:W2:Y:S01]  /*0170*/  LDG.E.128 R8, desc[UR4][R20.64+0x800] ;  /* 0x0008000414087981 */ /* 0x000ea2000c1e1d00 */
[----:B------:R-:W-:Y:S02]  /*0180*/  IMAD.WIDE R16, R17, 0x4, R2 ;  /* 0x0000000411107825 */ /* 0x000fe400078e0202 */
[----:B------:R-:W1:Y:S01]  /*0190*/  LDC.64 R2, c[0x0][0x220] ;  /* 0x00008800ff027b82 */ /* 0x000e620000000a00 */
[----:B------:R-:W3:Y:S04]  /*01a0*/  LDG.E.EL.128 R12, desc[UR4][R12.64] ;  /* 0x000000040c0c7981 */ /* 0x000ee8000c2e1d00 */
[----:B------:R-:W2:Y:S01]  /*01b0*/  LDG.E.EL.128 R16, desc[UR4][R16.64] ;  /* 0x0000000410107981 */ /* 0x000ea2000c2e1d00 */
[----:B-1----:R-:W-:-:S04]  /*01c0*/  IMAD.WIDE R2, R0, 0x4, R2 ;  /* 0x0000000400027825 */ /* 0x002fc800078e0202 */
[----:B---3--:R-:W-:Y:S01]  /*01d0*/  FMUL R4, R12, R4 ;  /* 0x000000040c047220 */ /* 0x008fe20000400000 */
[----:B------:R-:W-:Y:S01]  /*01e0*/  FMUL R5, R13, R5 ;  /* 0x000000050d057220 */ /* 0x000fe20000400000 */
[----:B------:R-:W-:Y:S01]  /*01f0*/  FMUL R6, R14, R6 ;  /* 0x000000060e067220 */ /* 0x000fe20000400000 */
[----:B------:R-:W-:Y:S01]  /*0200*/  FMUL R7, R15, R7 ;  /* 0x000000070f077220 */ /* 0x000fe20000400000 */
[----:B--2---:R-:W-:Y:S01]  /*0210*/  FMUL R8, R16, R8 ;  /* 0x0000000810087220 */ /* 0x004fe20000400000 */
[----:B------:R-:W-:Y:S01]  /*0220*/  FMUL R9, R17, R9 ;  /* 0x0000000911097220 */ /* 0x000fe20000400000 */
[----:B------:R-:W-:Y:S01]  /*0230*/  FMUL R10, R18, R10 ;  /* 0x0000000a120a7220 */ /* 0x000fe20000400000 */
[----:B------:R-:W-:Y:S01]  /*0240*/  FMUL R11, R19, R11 ;  /* 0x0000000b130b7220 */ /* 0x000fe20000400000 */
[----:B------:R-:W-:Y:S04]  /*0250*/  STG.E.128 desc[UR4][R2.64], R4 ;  /* 0x0000000402007986 */ /* 0x000fe8000c101d04 */
[----:B------:R-:W-:Y:S01]  /*0260*/  STG.E.128 desc[UR4][R2.64+0x800], R8 ;  /* 0x0008000802007986 */ /* 0x000fe2000c101d04 */
[----:B------:R-:W-:Y:S05]  /*0270*/  EXIT ;  /* 0x000000000000794d */ /* 0x000fea0003800000 */
.L_x_0:
[----:B------:R-:W-:-:S00]  /*0280*/  BRA `(.L_x_0) ;  /* 0xfffffffc00fc7947 */ /* 0x000fc0000383ffff */
[----:B------:R-:W-:-:S00]  /*0290*/  NOP ;  /* 0x0000000000007918 */ /* 0x000fc00000000000 */
        /* <DEDUP_REMOVED lines=14> */
.L_x_1:


//--------------------- .nv.constant0.triton_poi_fused_mul_4 --------------------------
	.section	.nv.constant0.triton_poi_fused_mul_4,"a",@progbits
	.sectionflags	@""
	.align	4
.nv.constant0.triton_poi_fused_mul_4:
	.zero		556
